//
// Generated by NVIDIA NVVM Compiler
//
// Compiler Build ID: CL-36424714
// Cuda compilation tools, release 13.0, V13.0.88
// Based on NVVM 20.0.0
//

.version 9.0
.target sm_100
.address_size 64

	// .globl	_Z9vectorAddPfS_S_

.visible .entry _Z9vectorAddPfS_S_(
	.param .u64 .ptr .align 1 _Z9vectorAddPfS_S__param_0,
	.param .u64 .ptr .align 1 _Z9vectorAddPfS_S__param_1,
	.param .u64 .ptr .align 1 _Z9vectorAddPfS_S__param_2
)
{
	.reg .b32 	%r<2>;
	.reg .b32 	%f<4>;
	.reg .b64 	%rd<11>;

	ld.param.u64 	%rd1, [_Z9vectorAddPfS_S__param_0];
	ld.param.u64 	%rd2, [_Z9vectorAddPfS_S__param_1];
	ld.param.u64 	%rd3, [_Z9vectorAddPfS_S__param_2];
	cvta.to.global.u64 	%rd4, %rd3;
	cvta.to.global.u64 	%rd5, %rd2;
	cvta.to.global.u64 	%rd6, %rd1;
	mov.u32 	%r1, %tid.x;
	mul.wide.u32 	%rd7, %r1, 4;
	add.s64 	%rd8, %rd6, %rd7;
	ld.global.f32 	%f1, [%rd8];
	add.s64 	%rd9, %rd5, %rd7;
	ld.global.f32 	%f2, [%rd9];
	add.f32 	%f3, %f1, %f2;
	add.s64 	%rd10, %rd4, %rd7;
	st.global.f32 	[%rd10], %f3;
	ret;

}
	// .globl	_Z9matrixAddPfS_S_mm
.visible .entry _Z9matrixAddPfS_S_mm(
	.param .u64 .ptr .align 1 _Z9matrixAddPfS_S_mm_param_0,
	.param .u64 .ptr .align 1 _Z9matrixAddPfS_S_mm_param_1,
	.param .u64 .ptr .align 1 _Z9matrixAddPfS_S_mm_param_2,
	.param .u64 _Z9matrixAddPfS_S_mm_param_3,
	.param .u64 _Z9matrixAddPfS_S_mm_param_4
)
{
	.reg .pred 	%p<4>;
	.reg .b32 	%r<10>;
	.reg .b32 	%f<4>;
	.reg .b64 	%rd<17>;

	ld.param.u64 	%rd3, [_Z9matrixAddPfS_S_mm_param_0];
	ld.param.u64 	%rd4, [_Z9matrixAddPfS_S_mm_param_1];
	ld.param.u64 	%rd5, [_Z9matrixAddPfS_S_mm_param_2];
	ld.param.u64 	%rd7, [_Z9matrixAddPfS_S_mm_param_3];
	ld.param.u64 	%rd8, [_Z9matrixAddPfS_S_mm_param_4];
	mov.u32 	%r1, %ctaid.x;
	mov.u32 	%r2, %ntid.x;
	mov.u32 	%r3, %tid.x;
	mad.lo.s32 	%r4, %r1, %r2, %r3;
	mov.u32 	%r5, %ctaid.y;
	mov.u32 	%r6, %ntid.y;
	mov.u32 	%r7, %tid.y;
	mad.lo.s32 	%r8, %r5, %r6, %r7;
	cvt.s64.s32 	%rd1, %r4;
	setp.le.u64 	%p1, %rd7, %rd1;
	cvt.u64.u32 	%rd2, %r8;
	setp.le.u64 	%p2, %rd8, %rd2;
	or.pred  	%p3, %p1, %p2;
	@%p3 bra 	$L__BB1_2;
	cvta.to.global.u64 	%rd9, %rd3;
	cvta.to.global.u64 	%rd10, %rd4;
	cvta.to.global.u64 	%rd11, %rd5;
	mad.lo.s64 	%rd12, %rd8, %rd1, %rd2;
	shl.b64 	%rd13, %rd12, 2;
	add.s64 	%rd14, %rd9, %rd13;
	ld.global.f32 	%f1, [%rd14];
	add.s64 	%rd15, %rd10, %rd13;
	ld.global.f32 	%f2, [%rd15];
	add.f32 	%f3, %f1, %f2;
	add.s64 	%rd16, %rd11, %rd13;
	st.global.f32 	[%rd16], %f3;
$L__BB1_2:
	ret;

}


// ===== COMPILED SASS (sm_100) =====

	.target	sm_100

	.elftype	@"ET_EXEC"


//--------------------- .note.nv.tkinfo           --------------------------
	.section	.note.nv.tkinfo,"",@"SHT_NOTE"
	.sectionflags	@"SHF_NOTE_NV_TKINFO"
	.tkinfo
        /*0018*/ 	.word	0x00000002
        /*0030*/ 	.string	""
        /*0030*/ 	.string	"ptxas"
        /*0030*/ 	.string	"Cuda compilation tools, release 13.0, V13.0.88"
        /*0030*/ 	.string	"Build cuda_13.0.r13.0/compiler.36424714_0"
        /*0030*/ 	.string	"-arch sm_100 -m 64 "



//--------------------- .note.nv.cuinfo           --------------------------
	.section	.note.nv.cuinfo,"",@"SHT_NOTE"
	.sectionflags	@"SHF_NOTE_NV_CUINFO"
        /*0018*/ 	.short	0x0002
        /*001a*/ 	.short	0x0064
        /*001c*/ 	.short	0x0082
	.zero		2


//--------------------- .nv.info                  --------------------------
	.section	.nv.info,"",@"SHT_CUDA_INFO"
	.align	4


	//----- nvinfo : EIATTR_REGCOUNT
	.align		4
        /*0000*/ 	.byte	0x04, 0x2f
        /*0002*/ 	.short	(.L_1 - .L_0)
	.align		4
.L_0:
        /*0004*/ 	.word	index@(_Z9vectorAddPfS_S_)
        /*0008*/ 	.word	0x0000000c


	//----- nvinfo : EIATTR_FRAME_SIZE
	.align		4
.L_1:
        /*000c*/ 	.byte	0x04, 0x11
        /*000e*/ 	.short	(.L_3 - .L_2)
	.align		4
.L_2:
        /*0010*/ 	.word	index@(_Z9vectorAddPfS_S_)
        /*0014*/ 	.word	0x00000000


	//----- nvinfo : EIATTR_REGCOUNT
	.align		4
.L_3:
        /*0018*/ 	.byte	0x04, 0x2f
        /*001a*/ 	.short	(.L_5 - .L_4)
	.align		4
.L_4:
        /*001c*/ 	.word	index@(_Z9matrixAddPfS_S_mm)
        /*0020*/ 	.word	0x0000000c


	//----- nvinfo : EIATTR_FRAME_SIZE
	.align		4
.L_5:
        /*0024*/ 	.byte	0x04, 0x11
        /*0026*/ 	.short	(.L_7 - .L_6)
	.align		4
.L_6:
        /*0028*/ 	.word	index@(_Z9matrixAddPfS_S_mm)
        /*002c*/ 	.word	0x00000000


	//----- nvinfo : EIATTR_MIN_STACK_SIZE
	.align		4
.L_7:
        /*0030*/ 	.byte	0x04, 0x12
        /*0032*/ 	.short	(.L_9 - .L_8)
	.align		4
.L_8:
        /*0034*/ 	.word	index@(_Z9matrixAddPfS_S_mm)
        /*0038*/ 	.word	0x00000000


	//----- nvinfo : EIATTR_MIN_STACK_SIZE
	.align		4
.L_9:
        /*003c*/ 	.byte	0x04, 0x12
        /*003e*/ 	.short	(.L_11 - .L_10)
	.align		4
.L_10:
        /*0040*/ 	.word	index@(_Z9vectorAddPfS_S_)
        /*0044*/ 	.word	0x00000000
.L_11:


//--------------------- .nv.compat                --------------------------
	.section	.nv.compat,"",@"SHT_CUDA_COMPAT_INFO"
	.align	4
        /*0000*/ 	.byte	0x02, 0x09, 0x00, 0x00, 0x02, 0x02, 0x01, 0x00, 0x02, 0x05, 0x05, 0x00, 0x03, 0x07, 0x01, 0x01
        /*0010*/ 	.byte	0x02, 0x03, 0x00, 0x00, 0x02, 0x06, 0x01, 0x00, 0x04, 0x0b, 0x08, 0x00, 0x09, 0x00, 0x00, 0x00
        /*0020*/ 	.byte	0x00, 0x00, 0x00, 0x00


//--------------------- .nv.info._Z9matrixAddPfS_S_mm --------------------------
	.section	.nv.info._Z9matrixAddPfS_S_mm,"",@"SHT_CUDA_INFO"
	.sectionflags	@""
	.align	4


	//----- nvinfo : EIATTR_CUDA_API_VERSION
	.align		4
        /*0000*/ 	.byte	0x04, 0x37
        /*0002*/ 	.short	(.L_13 - .L_12)
.L_12:
        /*0004*/ 	.word	0x00000082


	//----- nvinfo : EIATTR_KPARAM_INFO
	.align		4
.L_13:
        /*0008*/ 	.byte	0x04, 0x17
        /*000a*/ 	.short	(.L_15 - .L_14)
.L_14:
        /*000c*/ 	.word	0x00000000
        /*0010*/ 	.short	0x0004
        /*0012*/ 	.short	0x0020
        /*0014*/ 	.byte	0x00, 0xf0, 0x21, 0x00


	//----- nvinfo : EIATTR_KPARAM_INFO
	.align		4
.L_15:
        /*0018*/ 	.byte	0x04, 0x17
        /*001a*/ 	.short	(.L_17 - .L_16)
.L_16:
        /*001c*/ 	.word	0x00000000
        /*0020*/ 	.short	0x0003
        /*0022*/ 	.short	0x0018
        /*0024*/ 	.byte	0x00, 0xf0, 0x21, 0x00


	//----- nvinfo : EIATTR_KPARAM_INFO
	.align		4
.L_17:
        /*0028*/ 	.byte	0x04, 0x17
        /*002a*/ 	.short	(.L_19 - .L_18)
.L_18:
        /*002c*/ 	.word	0x00000000
        /*0030*/ 	.short	0x0002
        /*0032*/ 	.short	0x0010
        /*0034*/ 	.byte	0x00, 0xf5, 0x21, 0x00


	//----- nvinfo : EIATTR_KPARAM_INFO
	.align		4
.L_19:
        /*0038*/ 	.byte	0x04, 0x17
        /*003a*/ 	.short	(.L_21 - .L_20)
.L_20:
        /*003c*/ 	.word	0x00000000
        /*0040*/ 	.short	0x0001
        /*0042*/ 	.short	0x0008
        /*0044*/ 	.byte	0x00, 0xf5, 0x21, 0x00


	//----- nvinfo : EIATTR_KPARAM_INFO
	.align		4
.L_21:
        /*0048*/ 	.byte	0x04, 0x17
        /*004a*/ 	.short	(.L_23 - .L_22)
.L_22:
        /*004c*/ 	.word	0x00000000
        /*0050*/ 	.short	0x0000
        /*0052*/ 	.short	0x0000
        /*0054*/ 	.byte	0x00, 0xf5, 0x21, 0x00


	//----- nvinfo : EIATTR_SPARSE_MMA_MASK
	.align		4
.L_23:
        /*0058*/ 	.byte	0x03, 0x50
        /*005a*/ 	.short	0x0000


	//----- nvinfo : EIATTR_MAXREG_COUNT
	.align		4
        /*005c*/ 	.byte	0x03, 0x1b
        /*005e*/ 	.short	0x00ff


	//----- nvinfo : EIATTR_MERCURY_ISA_VERSION
	.align		4
        /*0060*/ 	.byte	0x03, 0x5f
        /*0062*/ 	.short	0x0101


	//----- nvinfo : EIATTR_VRC_CTA_INIT_COUNT
	.align		4
        /*0064*/ 	.byte	0x02, 0x4a
	.zero		1
	.zero		1


	//----- nvinfo : EIATTR_EXIT_INSTR_OFFSETS
	.align		4
        /*0068*/ 	.byte	0x04, 0x1c
        /*006a*/ 	.short	(.L_25 - .L_24)


	//   ....[0]....
.L_24:
        /*006c*/ 	.word	0x00000100


	//   ....[1]....
        /*0070*/ 	.word	0x00000250


	//----- nvinfo : EIATTR_CBANK_PARAM_SIZE
	.align		4
.L_25:
        /*0074*/ 	.byte	0x03, 0x19
        /*0076*/ 	.short	0x0028


	//----- nvinfo : EIATTR_PARAM_CBANK
	.align		4
        /*0078*/ 	.byte	0x04, 0x0a
        /*007a*/ 	.short	(.L_27 - .L_26)
	.align		4
.L_26:
        /*007c*/ 	.word	index@(.nv.constant0._Z9matrixAddPfS_S_mm)
        /*0080*/ 	.short	0x0380
        /*0082*/ 	.short	0x0028


	//----- nvinfo : EIATTR_SW_WAR
	.align		4
.L_27:
        /*0084*/ 	.byte	0x04, 0x36
        /*0086*/ 	.short	(.L_29 - .L_28)
.L_28:
        /*0088*/ 	.word	0x00000008
.L_29:


//--------------------- .nv.info._Z9vectorAddPfS_S_ --------------------------
	.section	.nv.info._Z9vectorAddPfS_S_,"",@"SHT_CUDA_INFO"
	.sectionflags	@""
	.align	4


	//----- nvinfo : EIATTR_CUDA_API_VERSION
	.align		4
        /*0000*/ 	.byte	0x04, 0x37
        /*0002*/ 	.short	(.L_31 - .L_30)
.L_30:
        /*0004*/ 	.word	0x00000082


	//----- nvinfo : EIATTR_KPARAM_INFO
	.align		4
.L_31:
        /*0008*/ 	.byte	0x04, 0x17
        /*000a*/ 	.short	(.L_33 - .L_32)
.L_32:
        /*000c*/ 	.word	0x00000000
        /*0010*/ 	.short	0x0002
        /*0012*/ 	.short	0x0010
        /*0014*/ 	.byte	0x00, 0xf5, 0x21, 0x00


	//----- nvinfo : EIATTR_KPARAM_INFO
	.align		4
.L_33:
        /*0018*/ 	.byte	0x04, 0x17
        /*001a*/ 	.short	(.L_35 - .L_34)
.L_34:
        /*001c*/ 	.word	0x00000000
        /*0020*/ 	.short	0x0001
        /*0022*/ 	.short	0x0008
        /*0024*/ 	.byte	0x00, 0xf5, 0x21, 0x00


	//----- nvinfo : EIATTR_KPARAM_INFO
	.align		4
.L_35:
        /*0028*/ 	.byte	0x04, 0x17
        /*002a*/ 	.short	(.L_37 - .L_36)
.L_36:
        /*002c*/ 	.word	0x00000000
        /*0030*/ 	.short	0x0000
        /*0032*/ 	.short	0x0000
        /*0034*/ 	.byte	0x00, 0xf5, 0x21, 0x00


	//----- nvinfo : EIATTR_SPARSE_MMA_MASK
	.align		4
.L_37:
        /*0038*/ 	.byte	0x03, 0x50
        /*003a*/ 	.short	0x0000


	//----- nvinfo : EIATTR_MAXREG_COUNT
	.align		4
        /*003c*/ 	.byte	0x03, 0x1b
        /*003e*/ 	.short	0x00ff


	//----- nvinfo : EIATTR_MERCURY_ISA_VERSION
	.align		4
        /*0040*/ 	.byte	0x03, 0x5f
        /*0042*/ 	.short	0x0101


	//----- nvinfo : EIATTR_VRC_CTA_INIT_COUNT
	.align		4
        /*0044*/ 	.byte	0x02, 0x4a
	.zero		1
	.zero		1


	//----- nvinfo : EIATTR_EXIT_INSTR_OFFSETS
	.align		4
        /*0048*/ 	.byte	0x04, 0x1c
        /*004a*/ 	.short	(.L_39 - .L_38)


	//   ....[0]....
.L_38:
        /*004c*/ 	.word	0x000000d0


	//----- nvinfo : EIATTR_CBANK_PARAM_SIZE
	.align		4
.L_39:
        /*0050*/ 	.byte	0x03, 0x19
        /*0052*/ 	.short	0x0018


	//----- nvinfo : EIATTR_PARAM_CBANK
	.align		4
        /*0054*/ 	.byte	0x04, 0x0a
        /*0056*/ 	.short	(.L_41 - .L_40)
	.align		4
.L_40:
        /*0058*/ 	.word	index@(.nv.constant0._Z9vectorAddPfS_S_)
        /*005c*/ 	.short	0x0380
        /*005e*/ 	.short	0x0018


	//----- nvinfo : EIATTR_SW_WAR
	.align		4
.L_41:
        /*0060*/ 	.byte	0x04, 0x36
        /*0062*/ 	.short	(.L_43 - .L_42)
.L_42:
        /*0064*/ 	.word	0x00000008
.L_43:


//--------------------- .nv.callgraph             --------------------------
	.section	.nv.callgraph,"",@"SHT_CUDA_CALLGRAPH"
	.align	4
	.sectionentsize	8
	.align		4
        /*0000*/ 	.word	0x00000000
	.align		4
        /*0004*/ 	.word	0xffffffff
	.align		4
        /*0008*/ 	.word	0x00000000
	.align		4
        /*000c*/ 	.word	0xfffffffe
	.align		4
        /*0010*/ 	.word	0x00000000
	.align		4
        /*0014*/ 	.word	0xfffffffd
	.align		4
        /*0018*/ 	.word	0x00000000
	.align		4
        /*001c*/ 	.word	0xfffffffc


//--------------------- .text._Z9matrixAddPfS_S_mm --------------------------
	.section	.text._Z9matrixAddPfS_S_mm,"ax",@progbits
	.align	128
        .global         _Z9matrixAddPfS_S_mm
        .type           _Z9matrixAddPfS_S_mm,@function
        .size           _Z9matrixAddPfS_S_mm,(.L_x_2 - _Z9matrixAddPfS_S_mm)
        .other          _Z9matrixAddPfS_S_mm,@"STO_CUDA_ENTRY STV_DEFAULT"
_Z9matrixAddPfS_S_mm:
.text._Z9matrixAddPfS_S_mm:
[----:B------:R-:W-:Y:S01]  /*0000*/  LDC R1, c[0x0][0x37c] ;  /* 0x0000df00ff017b82 */ /* 0x000fe20000000800 */
[----:B------:R-:W0:Y:S07]  /*0010*/  S2R R3, SR_TID.Y ;  /* 0x0000000000037919 */ /* 0x000e2e0000002200 */
[----:B------:R-:W1:Y:S01]  /*0020*/  LDC R5, c[0x0][0x360] ;  /* 0x0000d800ff057b82 */ /* 0x000e620000000800 */
[----:B------:R-:W2:Y:S01]  /*0030*/  LDCU.64 UR6, c[0x0][0x3a0] ;  /* 0x00007400ff0677ac */ /* 0x000ea20008000a00 */
[----:B------:R-:W1:Y:S01]  /*0040*/  S2R R0, SR_TID.X ;  /* 0x0000000000007919 */ /* 0x000e620000002100 */
[----:B------:R-:W3:Y:S05]  /*0050*/  LDCU.64 UR8, c[0x0][0x398] ;  /* 0x00007300ff0877ac */ /* 0x000eea0008000a00 */
[----:B------:R-:W0:Y:S08]  /*0060*/  S2UR UR5, SR_CTAID.Y ;  /* 0x00000000000579c3 */ /* 0x000e300000002600 */
[----:B------:R-:W0:Y:S08]  /*0070*/  LDC R2, c[0x0][0x364] ;  /* 0x0000d900ff027b82 */ /* 0x000e300000000800 */
[----:B------:R-:W1:Y:S01]  /*0080*/  S2UR UR4, SR_CTAID.X ;  /* 0x00000000000479c3 */ /* 0x000e620000002500 */
[----:B0-----:R-:W-:-:S05]  /*0090*/  IMAD R2, R2, UR5, R3 ;  /* 0x0000000502027c24 */ /* 0x001fca000f8e0203 */
[----:B--2---:R-:W-:Y:S01]  /*00a0*/  ISETP.GE.U32.AND P1, PT, R2, UR6, PT ;  /* 0x0000000602007c0c */ /* 0x004fe2000bf26070 */
[----:B-1----:R-:W-:-:S03]  /*00b0*/  IMAD R5, R5, UR4, R0 ;  /* 0x0000000405057c24 */ /* 0x002fc6000f8e0200 */
[----:B------:R-:W-:Y:S02]  /*00c0*/  ISETP.GE.U32.AND.EX P1, PT, RZ, UR7, PT, P1 ;  /* 0x00000007ff007c0c */ /* 0x000fe4000bf26110 */
[----:B---3--:R-:W-:Y:S02]  /*00d0*/  ISETP.GE.U32.AND P0, PT, R5, UR8, PT ;  /* 0x0000000805007c0c */ /* 0x008fe4000bf06070 */
[----:B------:R-:W-:-:S04]  /*00e0*/  SHF.R.S32.HI R0, RZ, 0x1f, R5 ;  /* 0x0000001fff007819 */ /* 0x000fc80000011405 */
[----:B------:R-:W-:-:S13]  /*00f0*/  ISETP.GE.U32.OR.EX P0, PT, R0, UR9, P1, P0 ;  /* 0x0000000900007c0c */ /* 0x000fda0008f06500 */
[----:B------:R-:W-:Y:S05]  /*0100*/  @P0 EXIT ;  /* 0x000000000000094d */ /* 0x000fea0003800000 */
[----:B------:R-:W0:Y:S01]  /*0110*/  LDCU.128 UR8, c[0x0][0x380] ;  /* 0x00007000ff0877ac */ /* 0x000e220008000c00 */
[----:B------:R-:W-:Y:S02]  /*0120*/  IMAD R0, R0, UR6, RZ ;  /* 0x0000000600007c24 */ /* 0x000fe4000f8e02ff */
[----:B------:R-:W-:Y:S01]  /*0130*/  IMAD.MOV.U32 R3, RZ, RZ, RZ ;  /* 0x000000ffff037224 */ /* 0x000fe200078e00ff */
[----:B------:R-:W1:Y:S01]  /*0140*/  LDCU.64 UR4, c[0x0][0x358] ;  /* 0x00006b00ff0477ac */ /* 0x000e620008000a00 */
[C---:B------:R-:W-:Y:S02]  /*0150*/  IMAD R7, R5.reuse, UR7, R0 ;  /* 0x0000000705077c24 */ /* 0x040fe4000f8e0200 */
[----:B------:R-:W-:-:S04]  /*0160*/  IMAD.WIDE.U32 R2, R5, UR6, R2 ;  /* 0x0000000605027c25 */ /* 0x000fc8000f8e0002 */
[----:B------:R-:W-:Y:S02]  /*0170*/  IMAD.IADD R3, R3, 0x1, R7 ;  /* 0x0000000103037824 */ /* 0x000fe400078e0207 */
[----:B------:R-:W-:-:S03]  /*0180*/  IMAD.SHL.U32 R6, R2, 0x4, RZ ;  /* 0x0000000402067824 */ /* 0x000fc600078e00ff */
[----:B------:R-:W-:Y:S02]  /*0190*/  SHF.L.U64.HI R0, R2, 0x2, R3 ;  /* 0x0000000202007819 */ /* 0x000fe40000010203 */
[C---:B0-----:R-:W-:Y:S02]  /*01a0*/  IADD3 R4, P1, PT, R6.reuse, UR10, RZ ;  /* 0x0000000a06047c10 */ /* 0x041fe4000ff3e0ff */
[----:B------:R-:W-:Y:S02]  /*01b0*/  IADD3 R2, P0, PT, R6, UR8, RZ ;  /* 0x0000000806027c10 */ /* 0x000fe4000ff1e0ff */
[C---:B------:R-:W-:Y:S02]  /*01c0*/  IADD3.X R5, PT, PT, R0.reuse, UR11, RZ, P1, !PT ;  /* 0x0000000b00057c10 */ /* 0x040fe40008ffe4ff */
[----:B------:R-:W-:Y:S01]  /*01d0*/  IADD3.X R3, PT, PT, R0, UR9, RZ, P0, !PT ;  /* 0x0000000900037c10 */ /* 0x000fe200087fe4ff */
[----:B------:R-:W0:Y:S03]  /*01e0*/  LDCU.64 UR8, c[0x0][0x390] ;  /* 0x00007200ff0877ac */ /* 0x000e260008000a00 */
[----:B-1----:R-:W2:Y:S04]  /*01f0*/  LDG.E R5, desc[UR4][R4.64] ;  /* 0x0000000404057981 */ /* 0x002ea8000c1e1900 */
[----:B------:R-:W2:Y:S01]  /*0200*/  LDG.E R2, desc[UR4][R2.64] ;  /* 0x0000000402027981 */ /* 0x000ea2000c1e1900 */
[----:B0-----:R-:W-:-:S04]  /*0210*/  IADD3 R6, P0, PT, R6, UR8, RZ ;  /* 0x0000000806067c10 */ /* 0x001fc8000ff1e0ff */
[----:B------:R-:W-:Y:S01]  /*0220*/  IADD3.X R7, PT, PT, R0, UR9, RZ, P0, !PT ;  /* 0x0000000900077c10 */ /* 0x000fe200087fe4ff */
[----:B--2---:R-:W-:-:S05]  /*0230*/  FADD R9, R2, R5 ;  /* 0x0000000502097221 */ /* 0x004fca0000000000 */
[----:B------:R-:W-:Y:S01]  /*0240*/  STG.E desc[UR4][R6.64], R9 ;  /* 0x0000000906007986 */ /* 0x000fe2000c101904 */
[----:B------:R-:W-:Y:S05]  /*0250*/  EXIT ;  /* 0x000000000000794d */ /* 0x000fea0003800000 */
.L_x_0:
[----:B------:R-:W-:-:S00]  /*0260*/  BRA `(.L_x_0) ;  /* 0xfffffffc00fc7947 */ /* 0x000fc0000383ffff */
[----:B------:R-:W-:-:S00]  /*0270*/  NOP ;  /* 0x0000000000007918 */ /* 0x000fc00000000000 */
        /* <DEDUP_REMOVED lines=8> */
.L_x_2:


//--------------------- .text._Z9vectorAddPfS_S_  --------------------------
	.section	.text._Z9vectorAddPfS_S_,"ax",@progbits
	.align	128
        .global         _Z9vectorAddPfS_S_
        .type           _Z9vectorAddPfS_S_,@function
        .size           _Z9vectorAddPfS_S_,(.L_x_3 - _Z9vectorAddPfS_S_)
        .other          _Z9vectorAddPfS_S_,@"STO_CUDA_ENTRY STV_DEFAULT"
_Z9vectorAddPfS_S_:
.text._Z9vectorAddPfS_S_:
[----:B------:R-:W-:Y:S01]  /*0000*/  LDC R1, c[0x0][0x37c] ;  /* 0x0000df00ff017b82 */ /* 0x000fe20000000800 */
[----:B------:R-:W0:Y:S07]  /*0010*/  S2R R9, SR_TID.X ;  /* 0x0000000000097919 */ /* 0x000e2e0000002100 */
[----:B------:R-:W0:Y:S01]  /*0020*/  LDC.64 R2, c[0x0][0x380] ;  /* 0x0000e000ff027b82 */ /* 0x000e220000000a00 */
[----:B------:R-:W1:Y:S07]  /*0030*/  LDCU.64 UR4, c[0x0][0x358] ;  /* 0x00006b00ff0477ac */ /* 0x000e6e0008000a00 */
[----:B------:R-:W2:Y:S08]  /*0040*/  LDC.64 R4, c[0x0][0x388] ;  /* 0x0000e200ff047b82 */ /* 0x000eb00000000a00 */
[----:B------:R-:W3:Y:S01]  /*0050*/  LDC.64 R6, c[0x0][0x390] ;  /* 0x0000e400ff067b82 */ /* 0x000ee20000000a00 */
[----:B0-----:R-:W-:-:S04]  /*0060*/  IMAD.WIDE.U32 R2, R9, 0x4, R2 ;  /* 0x0000000409027825 */ /* 0x001fc800078e0002 */
[C---:B--2---:R-:W-:Y:S02]  /*0070*/  IMAD.WIDE.U32 R4, R9.reuse, 0x4, R4 ;  /* 0x0000000409047825 */ /* 0x044fe400078e0004 */
[----:B-1----:R-:W2:Y:S04]  /*0080*/  LDG.E R2, desc[UR4][R2.64] ;  /* 0x0000000402027981 */ /* 0x002ea8000c1e1900 */
[----:B------:R-:W2:Y:S01]  /*0090*/  LDG.E R5, desc[UR4][R4.64] ;  /* 0x0000000404057981 */ /* 0x000ea2000c1e1900 */
[----:B---3--:R-:W-:-:S04]  /*00a0*/  IMAD.WIDE.U32 R6, R9, 0x4, R6 ;  /* 0x0000000409067825 */ /* 0x008fc800078e0006 */
[----:B--2---:R-:W-:-:S05]  /*00b0*/  FADD R9, R2, R5 ;  /* 0x0000000502097221 */ /* 0x004fca0000000000 */
[----:B------:R-:W-:Y:S01]  /*00c0*/  STG.E desc[UR4][R6.64], R9 ;  /* 0x0000000906007986 */ /* 0x000fe2000c101904 */
[----:B------:R-:W-:Y:S05]  /*00d0*/  EXIT ;  /* 0x000000000000794d */ /* 0x000fea0003800000 */
.L_x_1:
        /* <DEDUP_REMOVED lines=10> */
.L_x_3:


//--------------------- .nv.shared.reserved.0     --------------------------
	.section	.nv.shared.reserved.0,"aw",@nobits
	.weak		__nv_reservedSMEM_offset_0_alias
	.size		__nv_reservedSMEM_offset_0_alias, 0, 64
	.other		__nv_reservedSMEM_offset_0_alias,@"STO_CUDA_RESERVED_SHARED STV_DEFAULT"
__nv_reservedSMEM_offset_0_alias:
	.zero		0
	.zero		64


//--------------------- .nv.constant0._Z9matrixAddPfS_S_mm --------------------------
	.section	.nv.constant0._Z9matrixAddPfS_S_mm,"a",@progbits
	.sectionflags	@""
	.align	4
.nv.constant0._Z9matrixAddPfS_S_mm:
	.zero		936


//--------------------- .nv.constant0._Z9vectorAddPfS_S_ --------------------------
	.section	.nv.constant0._Z9vectorAddPfS_S_,"a",@progbits
	.sectionflags	@""
	.align	4
.nv.constant0._Z9vectorAddPfS_S_:
	.zero		920


//--------------------- SYMBOLS --------------------------

	.type		.nv.reservedSmem.offset0,@object
	.size		.nv.reservedSmem.offset0,0x4
